//
// Generated by NVIDIA NVVM Compiler
//
// Compiler Build ID: CL-36424714
// Cuda compilation tools, release 13.0, V13.0.88
// Based on NVVM 20.0.0
//

.version 9.0
.target sm_100
.address_size 64

	// .globl	_Z20matrixMultiplyKernelPKfS0_Pfiii

.visible .entry _Z20matrixMultiplyKernelPKfS0_Pfiii(
	.param .u64 .ptr .align 1 _Z20matrixMultiplyKernelPKfS0_Pfiii_param_0,
	.param .u64 .ptr .align 1 _Z20matrixMultiplyKernelPKfS0_Pfiii_param_1,
	.param .u64 .ptr .align 1 _Z20matrixMultiplyKernelPKfS0_Pfiii_param_2,
	.param .u32 _Z20matrixMultiplyKernelPKfS0_Pfiii_param_3,
	.param .u32 _Z20matrixMultiplyKernelPKfS0_Pfiii_param_4,
	.param .u32 _Z20matrixMultiplyKernelPKfS0_Pfiii_param_5
)
{
	.reg .pred 	%p<13>;
	.reg .b32 	%r<41>;
	.reg .b32 	%f<68>;
	.reg .b64 	%rd<53>;

	ld.param.u64 	%rd7, [_Z20matrixMultiplyKernelPKfS0_Pfiii_param_0];
	ld.param.u64 	%rd8, [_Z20matrixMultiplyKernelPKfS0_Pfiii_param_1];
	ld.param.u64 	%rd6, [_Z20matrixMultiplyKernelPKfS0_Pfiii_param_2];
	ld.param.u32 	%r20, [_Z20matrixMultiplyKernelPKfS0_Pfiii_param_3];
	ld.param.u32 	%r18, [_Z20matrixMultiplyKernelPKfS0_Pfiii_param_4];
	ld.param.u32 	%r19, [_Z20matrixMultiplyKernelPKfS0_Pfiii_param_5];
	cvta.to.global.u64 	%rd1, %rd8;
	cvta.to.global.u64 	%rd2, %rd7;
	mov.u32 	%r21, %ctaid.y;
	mov.u32 	%r22, %ntid.y;
	mov.u32 	%r23, %tid.y;
	mad.lo.s32 	%r1, %r21, %r22, %r23;
	mov.u32 	%r24, %ctaid.x;
	mov.u32 	%r25, %ntid.x;
	mov.u32 	%r26, %tid.x;
	mad.lo.s32 	%r2, %r24, %r25, %r26;
	setp.ge.s32 	%p1, %r1, %r20;
	setp.ge.s32 	%p2, %r2, %r19;
	or.pred  	%p3, %p1, %p2;
	@%p3 bra 	$L__BB0_14;
	setp.lt.s32 	%p4, %r18, 1;
	mov.f32 	%f67, 0f00000000;
	@%p4 bra 	$L__BB0_13;
	mul.lo.s32 	%r3, %r18, %r1;
	and.b32  	%r4, %r18, 7;
	setp.lt.u32 	%p5, %r18, 8;
	mov.f32 	%f67, 0f00000000;
	mov.b32 	%r39, 0;
	@%p5 bra 	$L__BB0_5;
	and.b32  	%r39, %r18, 2147483640;
	neg.s32 	%r37, %r39;
	shl.b32 	%r7, %r19, 3;
	mul.wide.u32 	%rd9, %r3, 4;
	add.s64 	%rd10, %rd9, %rd2;
	add.s64 	%rd52, %rd10, 16;
	mov.f32 	%f67, 0f00000000;
	mul.wide.s32 	%rd13, %r19, 4;
	mov.u32 	%r36, %r2;
$L__BB0_4:
	.pragma "nounroll";
	ld.global.f32 	%f17, [%rd52+-16];
	mul.wide.s32 	%rd11, %r36, 4;
	add.s64 	%rd12, %rd1, %rd11;
	ld.global.f32 	%f18, [%rd12];
	fma.rn.f32 	%f19, %f17, %f18, %f67;
	ld.global.f32 	%f20, [%rd52+-12];
	add.s64 	%rd14, %rd12, %rd13;
	ld.global.f32 	%f21, [%rd14];
	fma.rn.f32 	%f22, %f20, %f21, %f19;
	ld.global.f32 	%f23, [%rd52+-8];
	add.s64 	%rd15, %rd14, %rd13;
	ld.global.f32 	%f24, [%rd15];
	fma.rn.f32 	%f25, %f23, %f24, %f22;
	ld.global.f32 	%f26, [%rd52+-4];
	add.s64 	%rd16, %rd15, %rd13;
	ld.global.f32 	%f27, [%rd16];
	fma.rn.f32 	%f28, %f26, %f27, %f25;
	ld.global.f32 	%f29, [%rd52];
	add.s64 	%rd17, %rd16, %rd13;
	ld.global.f32 	%f30, [%rd17];
	fma.rn.f32 	%f31, %f29, %f30, %f28;
	ld.global.f32 	%f32, [%rd52+4];
	add.s64 	%rd18, %rd17, %rd13;
	ld.global.f32 	%f33, [%rd18];
	fma.rn.f32 	%f34, %f32, %f33, %f31;
	ld.global.f32 	%f35, [%rd52+8];
	add.s64 	%rd19, %rd18, %rd13;
	ld.global.f32 	%f36, [%rd19];
	fma.rn.f32 	%f37, %f35, %f36, %f34;
	ld.global.f32 	%f38, [%rd52+12];
	add.s64 	%rd20, %rd19, %rd13;
	ld.global.f32 	%f39, [%rd20];
	fma.rn.f32 	%f67, %f38, %f39, %f37;
	add.s32 	%r37, %r37, 8;
	add.s32 	%r36, %r36, %r7;
	add.s64 	%rd52, %rd52, 32;
	setp.ne.s32 	%p6, %r37, 0;
	@%p6 bra 	$L__BB0_4;
$L__BB0_5:
	setp.eq.s32 	%p7, %r4, 0;
	@%p7 bra 	$L__BB0_13;
	and.b32  	%r13, %r18, 3;
	setp.lt.u32 	%p8, %r4, 4;
	@%p8 bra 	$L__BB0_8;
	add.s32 	%r28, %r39, %r3;
	mul.wide.u32 	%rd21, %r28, 4;
	add.s64 	%rd22, %rd2, %rd21;
	ld.global.f32 	%f41, [%rd22];
	mad.lo.s32 	%r29, %r39, %r19, %r2;
	mul.wide.s32 	%rd23, %r29, 4;
	add.s64 	%rd24, %rd1, %rd23;
	ld.global.f32 	%f42, [%rd24];
	fma.rn.f32 	%f43, %f41, %f42, %f67;
	cvt.u64.u32 	%rd25, %r3;
	cvt.u64.u32 	%rd26, %r39;
	add.s64 	%rd27, %rd26, %rd25;
	shl.b64 	%rd28, %rd27, 2;
	add.s64 	%rd29, %rd2, %rd28;
	ld.global.f32 	%f44, [%rd29+4];
	mul.wide.s32 	%rd30, %r19, 4;
	add.s64 	%rd31, %rd24, %rd30;
	ld.global.f32 	%f45, [%rd31];
	fma.rn.f32 	%f46, %f44, %f45, %f43;
	ld.global.f32 	%f47, [%rd29+8];
	add.s64 	%rd32, %rd31, %rd30;
	ld.global.f32 	%f48, [%rd32];
	fma.rn.f32 	%f49, %f47, %f48, %f46;
	ld.global.f32 	%f50, [%rd29+12];
	add.s64 	%rd33, %rd32, %rd30;
	ld.global.f32 	%f51, [%rd33];
	fma.rn.f32 	%f67, %f50, %f51, %f49;
	add.s32 	%r39, %r39, 4;
$L__BB0_8:
	setp.eq.s32 	%p9, %r13, 0;
	@%p9 bra 	$L__BB0_13;
	setp.eq.s32 	%p10, %r13, 1;
	@%p10 bra 	$L__BB0_11;
	add.s32 	%r30, %r39, %r3;
	mul.wide.u32 	%rd34, %r30, 4;
	add.s64 	%rd35, %rd2, %rd34;
	ld.global.f32 	%f53, [%rd35];
	mad.lo.s32 	%r31, %r39, %r19, %r2;
	mul.wide.s32 	%rd36, %r31, 4;
	add.s64 	%rd37, %rd1, %rd36;
	ld.global.f32 	%f54, [%rd37];
	fma.rn.f32 	%f55, %f53, %f54, %f67;
	cvt.u64.u32 	%rd38, %r3;
	cvt.u64.u32 	%rd39, %r39;
	add.s64 	%rd40, %rd39, %rd38;
	shl.b64 	%rd41, %rd40, 2;
	add.s64 	%rd42, %rd2, %rd41;
	ld.global.f32 	%f56, [%rd42+4];
	mul.wide.s32 	%rd43, %r19, 4;
	add.s64 	%rd44, %rd37, %rd43;
	ld.global.f32 	%f57, [%rd44];
	fma.rn.f32 	%f67, %f56, %f57, %f55;
	add.s32 	%r39, %r39, 2;
$L__BB0_11:
	and.b32  	%r32, %r18, 1;
	setp.eq.b32 	%p11, %r32, 1;
	not.pred 	%p12, %p11;
	@%p12 bra 	$L__BB0_13;
	add.s32 	%r33, %r39, %r3;
	mul.wide.u32 	%rd45, %r33, 4;
	add.s64 	%rd46, %rd2, %rd45;
	ld.global.f32 	%f58, [%rd46];
	mad.lo.s32 	%r34, %r39, %r19, %r2;
	mul.wide.s32 	%rd47, %r34, 4;
	add.s64 	%rd48, %rd1, %rd47;
	ld.global.f32 	%f59, [%rd48];
	fma.rn.f32 	%f67, %f58, %f59, %f67;
$L__BB0_13:
	mad.lo.s32 	%r35, %r19, %r1, %r2;
	cvta.to.global.u64 	%rd49, %rd6;
	mul.wide.s32 	%rd50, %r35, 4;
	add.s64 	%rd51, %rd49, %rd50;
	st.global.f32 	[%rd51], %f67;
$L__BB0_14:
	ret;

}


// ===== COMPILED SASS (sm_100) =====

	.target	sm_100

	.elftype	@"ET_EXEC"


//--------------------- .note.nv.tkinfo           --------------------------
	.section	.note.nv.tkinfo,"",@"SHT_NOTE"
	.sectionflags	@"SHF_NOTE_NV_TKINFO"
	.tkinfo
        /*0018*/ 	.word	0x00000002
        /*0030*/ 	.string	""
        /*0030*/ 	.string	"ptxas"
        /*0030*/ 	.string	"Cuda compilation tools, release 13.0, V13.0.88"
        /*0030*/ 	.string	"Build cuda_13.0.r13.0/compiler.36424714_0"
        /*0030*/ 	.string	"-arch sm_100 -m 64 "



//--------------------- .note.nv.cuinfo           --------------------------
	.section	.note.nv.cuinfo,"",@"SHT_NOTE"
	.sectionflags	@"SHF_NOTE_NV_CUINFO"
        /*0018*/ 	.short	0x0002
        /*001a*/ 	.short	0x0064
        /*001c*/ 	.short	0x0082
	.zero		2


//--------------------- .nv.info                  --------------------------
	.section	.nv.info,"",@"SHT_CUDA_INFO"
	.align	4


	//----- nvinfo : EIATTR_REGCOUNT
	.align		4
        /*0000*/ 	.byte	0x04, 0x2f
        /*0002*/ 	.short	(.L_1 - .L_0)
	.align		4
.L_0:
        /*0004*/ 	.word	index@(_Z20matrixMultiplyKernelPKfS0_Pfiii)
        /*0008*/ 	.word	0x00000020


	//----- nvinfo : EIATTR_FRAME_SIZE
	.align		4
.L_1:
        /*000c*/ 	.byte	0x04, 0x11
        /*000e*/ 	.short	(.L_3 - .L_2)
	.align		4
.L_2:
        /*0010*/ 	.word	index@(_Z20matrixMultiplyKernelPKfS0_Pfiii)
        /*0014*/ 	.word	0x00000000


	//----- nvinfo : EIATTR_MIN_STACK_SIZE
	.align		4
.L_3:
        /*0018*/ 	.byte	0x04, 0x12
        /*001a*/ 	.short	(.L_5 - .L_4)
	.align		4
.L_4:
        /*001c*/ 	.word	index@(_Z20matrixMultiplyKernelPKfS0_Pfiii)
        /*0020*/ 	.word	0x00000000
.L_5:


//--------------------- .nv.compat                --------------------------
	.section	.nv.compat,"",@"SHT_CUDA_COMPAT_INFO"
	.align	4
        /*0000*/ 	.byte	0x02, 0x09, 0x00, 0x00, 0x02, 0x02, 0x01, 0x00, 0x02, 0x05, 0x05, 0x00, 0x03, 0x07, 0x01, 0x01
        /*0010*/ 	.byte	0x02, 0x03, 0x00, 0x00, 0x02, 0x06, 0x01, 0x00, 0x04, 0x0b, 0x08, 0x00, 0x09, 0x00, 0x00, 0x00
        /*0020*/ 	.byte	0x00, 0x00, 0x00, 0x00


//--------------------- .nv.info._Z20matrixMultiplyKernelPKfS0_Pfiii --------------------------
	.section	.nv.info._Z20matrixMultiplyKernelPKfS0_Pfiii,"",@"SHT_CUDA_INFO"
	.sectionflags	@""
	.align	4


	//----- nvinfo : EIATTR_CUDA_API_VERSION
	.align		4
        /*0000*/ 	.byte	0x04, 0x37
        /*0002*/ 	.short	(.L_7 - .L_6)
.L_6:
        /*0004*/ 	.word	0x00000082


	//----- nvinfo : EIATTR_KPARAM_INFO
	.align		4
.L_7:
        /*0008*/ 	.byte	0x04, 0x17
        /*000a*/ 	.short	(.L_9 - .L_8)
.L_8:
        /*000c*/ 	.word	0x00000000
        /*0010*/ 	.short	0x0005
        /*0012*/ 	.short	0x0020
        /*0014*/ 	.byte	0x00, 0xf0, 0x11, 0x00


	//----- nvinfo : EIATTR_KPARAM_INFO
	.align		4
.L_9:
        /*0018*/ 	.byte	0x04, 0x17
        /*001a*/ 	.short	(.L_11 - .L_10)
.L_10:
        /*001c*/ 	.word	0x00000000
        /*0020*/ 	.short	0x0004
        /*0022*/ 	.short	0x001c
        /*0024*/ 	.byte	0x00, 0xf0, 0x11, 0x00


	//----- nvinfo : EIATTR_KPARAM_INFO
	.align		4
.L_11:
        /*0028*/ 	.byte	0x04, 0x17
        /*002a*/ 	.short	(.L_13 - .L_12)
.L_12:
        /*002c*/ 	.word	0x00000000
        /*0030*/ 	.short	0x0003
        /*0032*/ 	.short	0x0018
        /*0034*/ 	.byte	0x00, 0xf0, 0x11, 0x00


	//----- nvinfo : EIATTR_KPARAM_INFO
	.align		4
.L_13:
        /*0038*/ 	.byte	0x04, 0x17
        /*003a*/ 	.short	(.L_15 - .L_14)
.L_14:
        /*003c*/ 	.word	0x00000000
        /*0040*/ 	.short	0x0002
        /*0042*/ 	.short	0x0010
        /*0044*/ 	.byte	0x00, 0xf5, 0x21, 0x00


	//----- nvinfo : EIATTR_KPARAM_INFO
	.align		4
.L_15:
        /*0048*/ 	.byte	0x04, 0x17
        /*004a*/ 	.short	(.L_17 - .L_16)
.L_16:
        /*004c*/ 	.word	0x00000000
        /*0050*/ 	.short	0x0001
        /*0052*/ 	.short	0x0008
        /*0054*/ 	.byte	0x00, 0xf5, 0x21, 0x00


	//----- nvinfo : EIATTR_KPARAM_INFO
	.align		4
.L_17:
        /*0058*/ 	.byte	0x04, 0x17
        /*005a*/ 	.short	(.L_19 - .L_18)
.L_18:
        /*005c*/ 	.word	0x00000000
        /*0060*/ 	.short	0x0000
        /*0062*/ 	.short	0x0000
        /*0064*/ 	.byte	0x00, 0xf5, 0x21, 0x00


	//----- nvinfo : EIATTR_SPARSE_MMA_MASK
	.align		4
.L_19:
        /*0068*/ 	.byte	0x03, 0x50
        /*006a*/ 	.short	0x0000


	//----- nvinfo : EIATTR_MAXREG_COUNT
	.align		4
        /*006c*/ 	.byte	0x03, 0x1b
        /*006e*/ 	.short	0x00ff


	//----- nvinfo : EIATTR_MERCURY_ISA_VERSION
	.align		4
        /*0070*/ 	.byte	0x03, 0x5f
        /*0072*/ 	.short	0x0101


	//----- nvinfo : EIATTR_VRC_CTA_INIT_COUNT
	.align		4
        /*0074*/ 	.byte	0x02, 0x4a
	.zero		1
	.zero		1


	//----- nvinfo : EIATTR_EXIT_INSTR_OFFSETS
	.align		4
        /*0078*/ 	.byte	0x04, 0x1c
        /*007a*/ 	.short	(.L_21 - .L_20)


	//   ....[0]....
.L_20:
        /*007c*/ 	.word	0x000000d0


	//   ....[1]....
        /*0080*/ 	.word	0x000008f0


	//----- nvinfo : EIATTR_CBANK_PARAM_SIZE
	.align		4
.L_21:
        /*0084*/ 	.byte	0x03, 0x19
        /*0086*/ 	.short	0x0024


	//----- nvinfo : EIATTR_PARAM_CBANK
	.align		4
        /*0088*/ 	.byte	0x04, 0x0a
        /*008a*/ 	.short	(.L_23 - .L_22)
	.align		4
.L_22:
        /*008c*/ 	.word	index@(.nv.constant0._Z20matrixMultiplyKernelPKfS0_Pfiii)
        /*0090*/ 	.short	0x0380
        /*0092*/ 	.short	0x0024


	//----- nvinfo : EIATTR_SW_WAR
	.align		4
.L_23:
        /*0094*/ 	.byte	0x04, 0x36
        /*0096*/ 	.short	(.L_25 - .L_24)
.L_24:
        /*0098*/ 	.word	0x00000008
.L_25:


//--------------------- .nv.callgraph             --------------------------
	.section	.nv.callgraph,"",@"SHT_CUDA_CALLGRAPH"
	.align	4
	.sectionentsize	8
	.align		4
        /*0000*/ 	.word	0x00000000
	.align		4
        /*0004*/ 	.word	0xffffffff
	.align		4
        /*0008*/ 	.word	0x00000000
	.align		4
        /*000c*/ 	.word	0xfffffffe
	.align		4
        /*0010*/ 	.word	0x00000000
	.align		4
        /*0014*/ 	.word	0xfffffffd
	.align		4
        /*0018*/ 	.word	0x00000000
	.align		4
        /*001c*/ 	.word	0xfffffffc


//--------------------- .text._Z20matrixMultiplyKernelPKfS0_Pfiii --------------------------
	.section	.text._Z20matrixMultiplyKernelPKfS0_Pfiii,"ax",@progbits
	.align	128
        .global         _Z20matrixMultiplyKernelPKfS0_Pfiii
        .type           _Z20matrixMultiplyKernelPKfS0_Pfiii,@function
        .size           _Z20matrixMultiplyKernelPKfS0_Pfiii,(.L_x_5 - _Z20matrixMultiplyKernelPKfS0_Pfiii)
        .other          _Z20matrixMultiplyKernelPKfS0_Pfiii,@"STO_CUDA_ENTRY STV_DEFAULT"
_Z20matrixMultiplyKernelPKfS0_Pfiii:
.text._Z20matrixMultiplyKernelPKfS0_Pfiii:
[----:B------:R-:W-:Y:S01]  /*0000*/  LDC R1, c[0x0][0x37c] ;  /* 0x0000df00ff017b82 */ /* 0x000fe20000000800 */
[----:B------:R-:W0:Y:S07]  /*0010*/  S2R R5, SR_TID.X ;  /* 0x0000000000057919 */ /* 0x000e2e0000002100 */
[----:B------:R-:W1:Y:S01]  /*0020*/  LDC R16, c[0x0][0x364] ;  /* 0x0000d900ff107b82 */ /* 0x000e620000000800 */
[----:B------:R-:W2:Y:S01]  /*0030*/  LDCU UR6, c[0x0][0x398] ;  /* 0x00007300ff0677ac */ /* 0x000ea20008000800 */
[----:B------:R-:W1:Y:S06]  /*0040*/  S2R R3, SR_TID.Y ;  /* 0x0000000000037919 */ /* 0x000e6c0000002200 */
[----:B------:R-:W0:Y:S08]  /*0050*/  S2UR UR5, SR_CTAID.X ;  /* 0x00000000000579c3 */ /* 0x000e300000002500 */
[----:B------:R-:W0:Y:S08]  /*0060*/  LDC R0, c[0x0][0x360] ;  /* 0x0000d800ff007b82 */ /* 0x000e300000000800 */
[----:B------:R-:W1:Y:S08]  /*0070*/  S2UR UR4, SR_CTAID.Y ;  /* 0x00000000000479c3 */ /* 0x000e700000002600 */
[----:B------:R-:W3:Y:S01]  /*0080*/  LDC R17, c[0x0][0x3a0] ;  /* 0x0000e800ff117b82 */ /* 0x000ee20000000800 */
[----:B0-----:R-:W-:-:S02]  /*0090*/  IMAD R0, R0, UR5, R5 ;  /* 0x0000000500007c24 */ /* 0x001fc4000f8e0205 */
[----:B-1----:R-:W-:-:S03]  /*00a0*/  IMAD R16, R16, UR4, R3 ;  /* 0x0000000410107c24 */ /* 0x002fc6000f8e0203 */
[----:B---3--:R-:W-:-:S04]  /*00b0*/  ISETP.GE.AND P0, PT, R0, R17, PT ;  /* 0x000000110000720c */ /* 0x008fc80003f06270 */
[----:B--2---:R-:W-:-:S13]  /*00c0*/  ISETP.GE.OR P0, PT, R16, UR6, P0 ;  /* 0x0000000610007c0c */ /* 0x004fda0008706670 */
[----:B------:R-:W-:Y:S05]  /*00d0*/  @P0 EXIT ;  /* 0x000000000000094d */ /* 0x000fea0003800000 */
[----:B------:R-:W0:Y:S01]  /*00e0*/  LDC R19, c[0x0][0x39c] ;  /* 0x0000e700ff137b82 */ /* 0x000e220000000800 */
[----:B------:R-:W1:Y:S01]  /*00f0*/  LDCU.64 UR4, c[0x0][0x358] ;  /* 0x00006b00ff0477ac */ /* 0x000e620008000a00 */
[----:B------:R-:W-:Y:S01]  /*0100*/  HFMA2 R24, -RZ, RZ, 0, 0 ;  /* 0x00000000ff187431 */ /* 0x000fe200000001ff */
[----:B0-----:R-:W-:-:S13]  /*0110*/  ISETP.GE.AND P0, PT, R19, 0x1, PT ;  /* 0x000000011300780c */ /* 0x001fda0003f06270 */
[----:B-1----:R-:W-:Y:S05]  /*0120*/  @!P0 BRA `(.L_x_0) ;  /* 0x0000000400e08947 */ /* 0x002fea0003800000 */
[C---:B------:R-:W-:Y:S01]  /*0130*/  ISETP.GE.U32.AND P1, PT, R19.reuse, 0x8, PT ;  /* 0x000000081300780c */ /* 0x040fe20003f26070 */
[----:B------:R-:W-:Y:S01]  /*0140*/  IMAD R20, R16, R19, RZ ;  /* 0x0000001310147224 */ /* 0x000fe200078e02ff */
[----:B------:R-:W-:Y:S02]  /*0150*/  LOP3.LUT R27, R19, 0x7, RZ, 0xc0, !PT ;  /* 0x00000007131b7812 */ /* 0x000fe400078ec0ff */
[----:B------:R-:W-:Y:S02]  /*0160*/  MOV R24, RZ ;  /* 0x000000ff00187202 */ /* 0x000fe40000000f00 */
[----:B------:R-:W-:Y:S02]  /*0170*/  ISETP.NE.AND P0, PT, R27, RZ, PT ;  /* 0x000000ff1b00720c */ /* 0x000fe40003f05270 */
[----:B------:R-:W-:-:S05]  /*0180*/  MOV R21, RZ ;  /* 0x000000ff00157202 */ /* 0x000fca0000000f00 */
[----:B------:R-:W-:Y:S06]  /*0190*/  @!P1 BRA `(.L_x_1) ;  /* 0x0000000000c49947 */ /* 0x000fec0003800000 */
[----:B------:R-:W0:Y:S01]  /*01a0*/  LDC.64 R2, c[0x0][0x380] ;  /* 0x0000e000ff027b82 */ /* 0x000e220000000a00 */
[----:B------:R-:W-:Y:S02]  /*01b0*/  LOP3.LUT R21, R19, 0x7ffffff8, RZ, 0xc0, !PT ;  /* 0x7ffffff813157812 */ /* 0x000fe400078ec0ff */
[----:B------:R-:W-:Y:S02]  /*01c0*/  MOV R24, RZ ;  /* 0x000000ff00187202 */ /* 0x000fe40000000f00 */
[----:B------:R-:W-:Y:S02]  /*01d0*/  MOV R18, R0 ;  /* 0x0000000000127202 */ /* 0x000fe40000000f00 */
[----:B------:R-:W-:Y:S01]  /*01e0*/  IADD3 R22, PT, PT, -R21, RZ, RZ ;  /* 0x000000ff15167210 */ /* 0x000fe20007ffe1ff */
[----:B0-----:R-:W-:-:S03]  /*01f0*/  IMAD.WIDE.U32 R2, R20, 0x4, R2 ;  /* 0x0000000414027825 */ /* 0x001fc600078e0002 */
[----:B------:R-:W-:-:S04]  /*0200*/  IADD3 R4, P1, PT, R2, 0x10, RZ ;  /* 0x0000001002047810 */ /* 0x000fc80007f3e0ff */
[----:B------:R-:W-:-:S09]  /*0210*/  IADD3.X R5, PT, PT, RZ, R3, RZ, P1, !PT ;  /* 0x00000003ff057210 */ /* 0x000fd20000ffe4ff */
.L_x_2:
[----:B------:R-:W0:Y:S01]  /*0220*/  LDC.64 R14, c[0x0][0x388] ;  /* 0x0000e200ff0e7b82 */ /* 0x000e220000000a00 */
[----:B------:R-:W-:Y:S02]  /*0230*/  MOV R2, R4 ;  /* 0x0000000400027202 */ /* 0x000fe40000000f00 */
[----:B------:R-:W-:-:S05]  /*0240*/  MOV R3, R5 ;  /* 0x0000000500037202 */ /* 0x000fca0000000f00 */
[----:B------:R-:W2:Y:S04]  /*0250*/  LDG.E R25, desc[UR4][R2.64+-0x10] ;  /* 0xfffff00402197981 */ /* 0x000ea8000c1e1900 */
[----:B------:R-:W3:Y:S04]  /*0260*/  LDG.E R23, desc[UR4][R2.64+-0xc] ;  /* 0xfffff40402177981 */ /* 0x000ee8000c1e1900 */
[----:B------:R-:W4:Y:S04]  /*0270*/  LDG.E R29, desc[UR4][R2.64+-0x8] ;  /* 0xfffff804021d7981 */ /* 0x000f28000c1e1900 */
[----:B------:R-:W5:Y:S01]  /*0280*/  LDG.E R28, desc[UR4][R2.64+-0x4] ;  /* 0xfffffc04021c7981 */ /* 0x000f62000c1e1900 */
[----:B0-----:R-:W-:-:S05]  /*0290*/  IMAD.WIDE R14, R18, 0x4, R14 ;  /* 0x00000004120e7825 */ /* 0x001fca00078e020e */
[----:B------:R0:W2:Y:S01]  /*02a0*/  LDG.E R26, desc[UR4][R14.64] ;  /* 0x000000040e1a7981 */ /* 0x0000a2000c1e1900 */
[----:B------:R-:W-:-:S04]  /*02b0*/  IMAD.WIDE R12, R17, 0x4, R14 ;  /* 0x00000004110c7825 */ /* 0x000fc800078e020e */
[C---:B------:R-:W-:Y:S02]  /*02c0*/  IMAD.WIDE R4, R17.reuse, 0x4, R12 ;  /* 0x0000000411047825 */ /* 0x040fe400078e020c */
[----:B------:R-:W3:Y:S02]  /*02d0*/  LDG.E R12, desc[UR4][R12.64] ;  /* 0x000000040c0c7981 */ /* 0x000ee4000c1e1900 */
[C---:B------:R-:W-:Y:S02]  /*02e0*/  IMAD.WIDE R8, R17.reuse, 0x4, R4 ;  /* 0x0000000411087825 */ /* 0x040fe400078e0204 */
[----:B------:R-:W4:Y:S02]  /*02f0*/  LDG.E R4, desc[UR4][R4.64] ;  /* 0x0000000404047981 */ /* 0x000f24000c1e1900 */
[C---:B------:R-:W-:Y:S02]  /*0300*/  IMAD.WIDE R6, R17.reuse, 0x4, R8 ;  /* 0x0000000411067825 */ /* 0x040fe400078e0208 */
[----:B------:R-:W5:Y:S02]  /*0310*/  LDG.E R8, desc[UR4][R8.64] ;  /* 0x0000000408087981 */ /* 0x000f64000c1e1900 */
[----:B------:R-:W-:-:S02]  /*0320*/  IMAD.WIDE R10, R17, 0x4, R6 ;  /* 0x00000004110a7825 */ /* 0x000fc400078e0206 */
[----:B------:R-:W5:Y:S04]  /*0330*/  LDG.E R5, desc[UR4][R2.64] ;  /* 0x0000000402057981 */ /* 0x000f68000c1e1900 */
[----:B------:R-:W5:Y:S01]  /*0340*/  LDG.E R6, desc[UR4][R6.64] ;  /* 0x0000000406067981 */ /* 0x000f62000c1e1900 */
[----:B0-----:R-:W-:-:S03]  /*0350*/  IMAD.WIDE R14, R17, 0x4, R10 ;  /* 0x00000004110e7825 */ /* 0x001fc600078e020a */
[----:B------:R-:W5:Y:S04]  /*0360*/  LDG.E R10, desc[UR4][R10.64] ;  /* 0x000000040a0a7981 */ /* 0x000f68000c1e1900 */
[----:B------:R-:W5:Y:S04]  /*0370*/  LDG.E R13, desc[UR4][R14.64] ;  /* 0x000000040e0d7981 */ /* 0x000f68000c1e1900 */
[----:B------:R-:W5:Y:S04]  /*0380*/  LDG.E R7, desc[UR4][R2.64+0x4] ;  /* 0x0000040402077981 */ /* 0x000f68000c1e1900 */
[----:B------:R-:W5:Y:S01]  /*0390*/  LDG.E R9, desc[UR4][R2.64+0xc] ;  /* 0x00000c0402097981 */ /* 0x000f62000c1e1900 */
[----:B--2---:R-:W-:Y:S01]  /*03a0*/  FFMA R26, R25, R26, R24 ;  /* 0x0000001a191a7223 */ /* 0x004fe20000000018 */
[----:B------:R-:W-:-:S02]  /*03b0*/  IMAD.WIDE R24, R17, 0x4, R14 ;  /* 0x0000000411187825 */ /* 0x000fc400078e020e */
[----:B------:R-:W2:Y:S04]  /*03c0*/  LDG.E R14, desc[UR4][R2.64+0x8] ;  /* 0x00000804020e7981 */ /* 0x000ea8000c1e1900 */
[----:B------:R-:W2:Y:S01]  /*03d0*/  LDG.E R24, desc[UR4][R24.64] ;  /* 0x0000000418187981 */ /* 0x000ea2000c1e1900 */
[----:B---3--:R-:W-:Y:S01]  /*03e0*/  FFMA R12, R23, R12, R26 ;  /* 0x0000000c170c7223 */ /* 0x008fe2000000001a */
[----:B------:R-:W-:-:S03]  /*03f0*/  IADD3 R22, PT, PT, R22, 0x8, RZ ;  /* 0x0000000816167810 */ /* 0x000fc60007ffe0ff */
[----:B----4-:R-:W-:Y:S01]  /*0400*/  FFMA R29, R29, R4, R12 ;  /* 0x000000041d1d7223 */ /* 0x010fe2000000000c */
[----:B------:R-:W-:-:S03]  /*0410*/  ISETP.NE.AND P1, PT, R22, RZ, PT ;  /* 0x000000ff1600720c */ /* 0x000fc60003f25270 */
[----:B-----5:R-:W-:Y:S01]  /*0420*/  FFMA R8, R28, R8, R29 ;  /* 0x000000081c087223 */ /* 0x020fe2000000001d */
[----:B------:R-:W-:-:S03]  /*0430*/  IADD3 R4, P2, PT, R2, 0x20, RZ ;  /* 0x0000002002047810 */ /* 0x000fc60007f5e0ff */
[----:B------:R-:W-:Y:S01]  /*0440*/  FFMA R6, R5, R6, R8 ;  /* 0x0000000605067223 */ /* 0x000fe20000000008 */
[----:B------:R-:W-:Y:S02]  /*0450*/  IADD3.X R5, PT, PT, RZ, R3, RZ, P2, !PT ;  /* 0x00000003ff057210 */ /* 0x000fe400017fe4ff */
[----:B------:R-:W-:Y:S01]  /*0460*/  LEA R18, R17, R18, 0x3 ;  /* 0x0000001211127211 */ /* 0x000fe200078e18ff */
[----:B------:R-:W-:-:S04]  /*0470*/  FFMA R7, R7, R10, R6 ;  /* 0x0000000a07077223 */ /* 0x000fc80000000006 */
[----:B--2---:R-:W-:-:S04]  /*0480*/  FFMA R14, R14, R13, R7 ;  /* 0x0000000d0e0e7223 */ /* 0x004fc80000000007 */
[----:B------:R-:W-:Y:S01]  /*0490*/  FFMA R24, R9, R24, R14 ;  /* 0x0000001809187223 */ /* 0x000fe2000000000e */
[----:B------:R-:W-:Y:S06]  /*04a0*/  @P1 BRA `(.L_x_2) ;  /* 0xfffffffc005c1947 */ /* 0x000fec000383ffff */
.L_x_1:
[----:B------:R-:W-:Y:S05]  /*04b0*/  @!P0 BRA `(.L_x_0) ;  /* 0x0000000000fc8947 */ /* 0x000fea0003800000 */
[----:B------:R-:W-:Y:S02]  /*04c0*/  ISETP.GE.U32.AND P1, PT, R27, 0x4, PT ;  /* 0x000000041b00780c */ /* 0x000fe40003f26070 */
[----:B------:R-:W-:-:S04]  /*04d0*/  LOP3.LUT R14, R19, 0x3, RZ, 0xc0, !PT ;  /* 0x00000003130e7812 */ /* 0x000fc800078ec0ff */
[----:B------:R-:W-:-:S07]  /*04e0*/  ISETP.NE.AND P0, PT, R14, RZ, PT ;  /* 0x000000ff0e00720c */ /* 0x000fce0003f05270 */
[----:B------:R-:W-:Y:S06]  /*04f0*/  @!P1 BRA `(.L_x_3) ;  /* 0x00000000006c9947 */ /* 0x000fec0003800000 */
[----:B------:R-:W0:Y:S01]  /*0500*/  LDC.64 R4, c[0x0][0x388] ;  /* 0x0000e200ff047b82 */ /* 0x000e220000000a00 */
[----:B------:R-:W1:Y:S01]  /*0510*/  LDCU.64 UR6, c[0x0][0x380] ;  /* 0x00007000ff0677ac */ /* 0x000e620008000a00 */
[----:B------:R-:W-:Y:S01]  /*0520*/  IMAD R7, R21, R17, R0 ;  /* 0x0000001115077224 */ /* 0x000fe200078e0200 */
[CC--:B------:R-:W-:Y:S02]  /*0530*/  IADD3 R3, PT, PT, R20.reuse, R21.reuse, RZ ;  /* 0x0000001514037210 */ /* 0x0c0fe40007ffe0ff */
[----:B------:R-:W-:-:S03]  /*0540*/  IADD3 R8, P1, PT, R20, R21, RZ ;  /* 0x0000001514087210 */ /* 0x000fc60007f3e0ff */
[----:B------:R-:W2:Y:S01]  /*0550*/  LDC.64 R12, c[0x0][0x380] ;  /* 0x0000e000ff0c7b82 */ /* 0x000ea20000000a00 */
[----:B0-----:R-:W-:-:S04]  /*0560*/  IMAD.WIDE R4, R7, 0x4, R4 ;  /* 0x0000000407047825 */ /* 0x001fc800078e0204 */
[----:B------:R-:W-:Y:S02]  /*0570*/  IMAD.WIDE R6, R17, 0x4, R4 ;  /* 0x0000000411067825 */ /* 0x000fe400078e0204 */
[----:B------:R-:W3:Y:S02]  /*0580*/  LDG.E R4, desc[UR4][R4.64] ;  /* 0x0000000404047981 */ /* 0x000ee4000c1e1900 */
[----:B--2---:R-:W-:Y:S01]  /*0590*/  IMAD.WIDE.U32 R12, R3, 0x4, R12 ;  /* 0x00000004030c7825 */ /* 0x004fe200078e000c */
[----:B------:R-:W-:Y:S02]  /*05a0*/  IADD3.X R3, PT, PT, RZ, RZ, RZ, P1, !PT ;  /* 0x000000ffff037210 */ /* 0x000fe40000ffe4ff */
[----:B-1----:R-:W-:-:S03]  /*05b0*/  LEA R2, P1, R8, UR6, 0x2 ;  /* 0x0000000608027c11 */ /* 0x002fc6000f8210ff */
[----:B------:R-:W3:Y:S01]  /*05c0*/  LDG.E R13, desc[UR4][R12.64] ;  /* 0x000000040c0d7981 */ /* 0x000ee2000c1e1900 */
[----:B------:R-:W-:Y:S01]  /*05d0*/  LEA.HI.X R3, R8, UR7, R3, 0x2, P1 ;  /* 0x0000000708037c11 */ /* 0x000fe200088f1403 */
[C---:B------:R-:W-:Y:S02]  /*05e0*/  IMAD.WIDE R8, R17.reuse, 0x4, R6 ;  /* 0x0000000411087825 */ /* 0x040fe400078e0206 */
[----:B------:R-:W2:Y:S04]  /*05f0*/  LDG.E R6, desc[UR4][R6.64] ;  /* 0x0000000406067981 */ /* 0x000ea8000c1e1900 */
[----:B------:R-:W2:Y:S01]  /*0600*/  LDG.E R15, desc[UR4][R2.64+0x4] ;  /* 0x00000404020f7981 */ /* 0x000ea2000c1e1900 */
[----:B------:R-:W-:-:S03]  /*0610*/  IMAD.WIDE R10, R17, 0x4, R8 ;  /* 0x00000004110a7825 */ /* 0x000fc600078e0208 */
[----:B------:R-:W4:Y:S04]  /*0620*/  LDG.E R22, desc[UR4][R8.64] ;  /* 0x0000000408167981 */ /* 0x000f28000c1e1900 */
[----:B------:R-:W4:Y:S04]  /*0630*/  LDG.E R18, desc[UR4][R2.64+0x8] ;  /* 0x0000080402127981 */ /* 0x000f28000c1e1900 */
[----:B------:R-:W5:Y:S04]  /*0640*/  LDG.E R26, desc[UR4][R2.64+0xc] ;  /* 0x00000c04021a7981 */ /* 0x000f68000c1e1900 */
[----:B------:R-:W5:Y:S01]  /*0650*/  LDG.E R10, desc[UR4][R10.64] ;  /* 0x000000040a0a7981 */ /* 0x000f62000c1e1900 */
[----:B------:R-:W-:Y:S01]  /*0660*/  IADD3 R21, PT, PT, R21, 0x4, RZ ;  /* 0x0000000415157810 */ /* 0x000fe20007ffe0ff */
[----:B---3--:R-:W-:-:S04]  /*0670*/  FFMA R24, R13, R4, R24 ;  /* 0x000000040d187223 */ /* 0x008fc80000000018 */
[----:B--2---:R-:W-:-:S04]  /*0680*/  FFMA R15, R15, R6, R24 ;  /* 0x000000060f0f7223 */ /* 0x004fc80000000018 */
[----:B----4-:R-:W-:-:S04]  /*0690*/  FFMA R15, R18, R22, R15 ;  /* 0x00000016120f7223 */ /* 0x010fc8000000000f */
[----:B-----5:R-:W-:-:S07]  /*06a0*/  FFMA R24, R26, R10, R15 ;  /* 0x0000000a1a187223 */ /* 0x020fce000000000f */
.L_x_3:
[----:B------:R-:W-:Y:S05]  /*06b0*/  @!P0 BRA `(.L_x_0) ;  /* 0x00000000007c8947 */ /* 0x000fea0003800000 */
[----:B------:R-:W-:Y:S01]  /*06c0*/  ISETP.NE.AND P1, PT, R14, 0x1, PT ;  /* 0x000000010e00780c */ /* 0x000fe20003f25270 */
[----:B------:R-:W0:Y:S01]  /*06d0*/  LDC.64 R10, c[0x0][0x380] ;  /* 0x0000e000ff0a7b82 */ /* 0x000e220000000a00 */
[----:B------:R-:W-:-:S04]  /*06e0*/  LOP3.LUT R19, R19, 0x1, RZ, 0xc0, !PT ;  /* 0x0000000113137812 */ /* 0x000fc800078ec0ff */
[----:B------:R-:W-:-:S03]  /*06f0*/  ISETP.NE.U32.AND P0, PT, R19, 0x1, PT ;  /* 0x000000011300780c */ /* 0x000fc60003f05070 */
[----:B------:R-:W1:Y:S04]  /*0700*/  LDC.64 R8, c[0x0][0x388] ;  /* 0x0000e200ff087b82 */ /* 0x000e680000000a00 */
[CC--:B------:R-:W-:Y:S02]  /*0710*/  @P1 IADD3 R13, PT, PT, R20.reuse, R21.reuse, RZ ;  /* 0x00000015140d1210 */ /* 0x0c0fe40007ffe0ff */
[----:B------:R-:W-:Y:S02]  /*0720*/  @P1 IADD3 R12, P2, PT, R20, R21, RZ ;  /* 0x00000015140c1210 */ /* 0x000fe40007f5e0ff */
[----:B------:R-:W2:Y:S02]  /*0730*/  @P1 LDC.64 R2, c[0x0][0x380] ;  /* 0x0000e000ff021b82 */ /* 0x000ea40000000a00 */
[----:B------:R-:W-:-:S06]  /*0740*/  @P1 IADD3.X R14, PT, PT, RZ, RZ, RZ, P2, !PT ;  /* 0x000000ffff0e1210 */ /* 0x000fcc00017fe4ff */
[----:B------:R-:W3:Y:S01]  /*0750*/  LDC.64 R4, c[0x0][0x380] ;  /* 0x0000e000ff047b82 */ /* 0x000ee20000000a00 */
[----:B0-----:R-:W-:-:S04]  /*0760*/  @P1 IMAD.WIDE.U32 R10, R13, 0x4, R10 ;  /* 0x000000040d0a1825 */ /* 0x001fc800078e000a */
[C---:B------:R-:W-:Y:S01]  /*0770*/  @P1 IMAD R13, R21.reuse, R17, R0 ;  /* 0x00000011150d1224 */ /* 0x040fe200078e0200 */
[----:B------:R-:W-:Y:S01]  /*0780*/  @P1 IADD3 R21, PT, PT, R21, 0x2, RZ ;  /* 0x0000000215151810 */ /* 0x000fe20007ffe0ff */
[----:B------:R-:W4:Y:S01]  /*0790*/  @P1 LDG.E R11, desc[UR4][R10.64] ;  /* 0x000000040a0b1981 */ /* 0x000f22000c1e1900 */
[----:B------:R-:W0:Y:S01]  /*07a0*/  LDC.64 R6, c[0x0][0x388] ;  /* 0x0000e200ff067b82 */ /* 0x000e220000000a00 */
[----:B-1----:R-:W-:Y:S01]  /*07b0*/  @P1 IMAD.WIDE R8, R13, 0x4, R8 ;  /* 0x000000040d081825 */ /* 0x002fe200078e0208 */
[----:B------:R-:W-:Y:S02]  /*07c0*/  @!P0 IADD3 R15, PT, PT, R20, R21, RZ ;  /* 0x00000015140f8210 */ /* 0x000fe40007ffe0ff */
[----:B--2---:R-:W-:Y:S01]  /*07d0*/  @P1 LEA R2, P2, R12, R2, 0x2 ;  /* 0x000000020c021211 */ /* 0x004fe200078410ff */
[----:B------:R-:W-:-:S03]  /*07e0*/  @!P0 IMAD R21, R21, R17, R0 ;  /* 0x0000001115158224 */ /* 0x000fc600078e0200 */
[----:B------:R-:W-:Y:S01]  /*07f0*/  @P1 LEA.HI.X R3, R12, R3, R14, 0x2, P2 ;  /* 0x000000030c031211 */ /* 0x000fe200010f140e */
[----:B------:R-:W-:Y:S01]  /*0800*/  @P1 IMAD.WIDE R12, R17, 0x4, R8 ;  /* 0x00000004110c1825 */ /* 0x000fe200078e0208 */
[----:B------:R-:W4:Y:S03]  /*0810*/  @P1 LDG.E R14, desc[UR4][R8.64] ;  /* 0x00000004080e1981 */ /* 0x000f26000c1e1900 */
[----:B---3--:R-:W-:Y:S01]  /*0820*/  @!P0 IMAD.WIDE.U32 R4, R15, 0x4, R4 ;  /* 0x000000040f048825 */ /* 0x008fe200078e0004 */
[----:B------:R-:W2:Y:S04]  /*0830*/  @P1 LDG.E R2, desc[UR4][R2.64+0x4] ;  /* 0x0000040402021981 */ /* 0x000ea8000c1e1900 */
[----:B------:R-:W2:Y:S01]  /*0840*/  @P1 LDG.E R12, desc[UR4][R12.64] ;  /* 0x000000040c0c1981 */ /* 0x000ea2000c1e1900 */
[----:B0-----:R-:W-:-:S03]  /*0850*/  @!P0 IMAD.WIDE R6, R21, 0x4, R6 ;  /* 0x0000000415068825 */ /* 0x001fc600078e0206 */
[----:B------:R-:W3:Y:S04]  /*0860*/  @!P0 LDG.E R5, desc[UR4][R4.64] ;  /* 0x0000000404058981 */ /* 0x000ee8000c1e1900 */
[----:B------:R-:W3:Y:S01]  /*0870*/  @!P0 LDG.E R6, desc[UR4][R6.64] ;  /* 0x0000000406068981 */ /* 0x000ee2000c1e1900 */
[----:B----4-:R-:W-:-:S04]  /*0880*/  @P1 FFMA R11, R11, R14, R24 ;  /* 0x0000000e0b0b1223 */ /* 0x010fc80000000018 */
[----:B--2---:R-:W-:-:S04]  /*0890*/  @P1 FFMA R24, R2, R12, R11 ;  /* 0x0000000c02181223 */ /* 0x004fc8000000000b */
[----:B---3--:R-:W-:-:S07]  /*08a0*/  @!P0 FFMA R24, R5, R6, R24 ;  /* 0x0000000605188223 */ /* 0x008fce0000000018 */
.L_x_0:
[----:B------:R-:W0:Y:S01]  /*08b0*/  LDC.64 R2, c[0x0][0x390] ;  /* 0x0000e400ff027b82 */ /* 0x000e220000000a00 */
[----:B------:R-:W-:-:S04]  /*08c0*/  IMAD R17, R16, R17, R0 ;  /* 0x0000001110117224 */ /* 0x000fc800078e0200 */
[----:B0-----:R-:W-:-:S05]  /*08d0*/  IMAD.WIDE R2, R17, 0x4, R2 ;  /* 0x0000000411027825 */ /* 0x001fca00078e0202 */
[----:B------:R-:W-:Y:S01]  /*08e0*/  STG.E desc[UR4][R2.64], R24 ;  /* 0x0000001802007986 */ /* 0x000fe2000c101904 */
[----:B------:R-:W-:Y:S05]  /*08f0*/  EXIT ;  /* 0x000000000000794d */ /* 0x000fea0003800000 */
.L_x_4:
[----:B------:R-:W-:-:S00]  /*0900*/  BRA `(.L_x_4) ;  /* 0xfffffffc00fc7947 */ /* 0x000fc0000383ffff */
[----:B------:R-:W-:-:S00]  /*0910*/  NOP ;  /* 0x0000000000007918 */ /* 0x000fc00000000000 */
        /* <DEDUP_REMOVED lines=14> */
.L_x_5:


//--------------------- .nv.shared.reserved.0     --------------------------
	.section	.nv.shared.reserved.0,"aw",@nobits
	.weak		__nv_reservedSMEM_offset_0_alias
	.size		__nv_reservedSMEM_offset_0_alias, 0, 64
	.other		__nv_reservedSMEM_offset_0_alias,@"STO_CUDA_RESERVED_SHARED STV_DEFAULT"
__nv_reservedSMEM_offset_0_alias:
	.zero		0
	.zero		64


//--------------------- .nv.constant0._Z20matrixMultiplyKernelPKfS0_Pfiii --------------------------
	.section	.nv.constant0._Z20matrixMultiplyKernelPKfS0_Pfiii,"a",@progbits
	.sectionflags	@""
	.align	4
.nv.constant0._Z20matrixMultiplyKernelPKfS0_Pfiii:
	.zero		932


//--------------------- SYMBOLS --------------------------

	.type		.nv.reservedSmem.offset0,@object
	.size		.nv.reservedSmem.offset0,0x4
